//
// Generated by NVIDIA NVVM Compiler
//
// Compiler Build ID: CL-36424714
// Cuda compilation tools, release 13.0, V13.0.88
// Based on NVVM 20.0.0
//

.version 9.0
.target sm_100
.address_size 64

	// .globl	baryKernel

.visible .entry baryKernel(
	.param .u64 .ptr .align 1 baryKernel_param_0,
	.param .u64 .ptr .align 1 baryKernel_param_1,
	.param .u64 .ptr .align 1 baryKernel_param_2,
	.param .u64 .ptr .align 1 baryKernel_param_3,
	.param .u64 .ptr .align 1 baryKernel_param_4,
	.param .u64 .ptr .align 1 baryKernel_param_5,
	.param .u64 .ptr .align 1 baryKernel_param_6,
	.param .u64 .ptr .align 1 baryKernel_param_7,
	.param .u64 .ptr .align 1 baryKernel_param_8,
	.param .u64 .ptr .align 1 baryKernel_param_9,
	.param .u64 .ptr .align 1 baryKernel_param_10
)
{
	.reg .pred 	%p<10>;
	.reg .b32 	%r<30>;
	.reg .b32 	%f<55>;
	.reg .b64 	%rd<37>;

	ld.param.u64 	%rd10, [baryKernel_param_1];
	ld.param.u64 	%rd15, [baryKernel_param_3];
	ld.param.u64 	%rd12, [baryKernel_param_4];
	ld.param.u64 	%rd13, [baryKernel_param_5];
	ld.param.u64 	%rd14, [baryKernel_param_6];
	ld.param.u64 	%rd16, [baryKernel_param_7];
	ld.param.u64 	%rd17, [baryKernel_param_8];
	ld.param.u64 	%rd18, [baryKernel_param_9];
	ld.param.u64 	%rd19, [baryKernel_param_10];
	cvta.to.global.u64 	%rd1, %rd15;
	cvta.to.global.u64 	%rd2, %rd17;
	cvta.to.global.u64 	%rd3, %rd16;
	cvta.to.global.u64 	%rd4, %rd19;
	cvta.to.global.u64 	%rd5, %rd18;
	mov.u32 	%r9, %ctaid.x;
	mov.u32 	%r10, %ntid.x;
	mov.u32 	%r11, %tid.x;
	mad.lo.s32 	%r1, %r9, %r10, %r11;
	mov.u32 	%r12, %ctaid.y;
	mov.u32 	%r13, %ntid.y;
	mov.u32 	%r14, %tid.y;
	mad.lo.s32 	%r2, %r12, %r13, %r14;
	ld.global.u32 	%r29, [%rd5];
	setp.ge.u32 	%p1, %r1, %r29;
	@%p1 bra 	$L__BB0_9;
	ld.global.u32 	%r4, [%rd4];
	setp.ge.u32 	%p2, %r2, %r4;
	@%p2 bra 	$L__BB0_9;
	ld.param.u64 	%rd36, [baryKernel_param_2];
	ld.param.u64 	%rd35, [baryKernel_param_0];
	cvt.rn.f32.s32 	%f4, %r29;
	cvt.rn.f32.s32 	%f5, %r4;
	mov.f32 	%f6, 0f40000000;
	div.rn.f32 	%f7, %f6, %f4;
	div.rn.f32 	%f8, %f6, %f5;
	cvt.rn.f32.s32 	%f9, %r1;
	mul.f32 	%f10, %f8, 0f3F000000;
	fma.rn.f32 	%f11, %f7, %f9, %f10;
	add.f32 	%f12, %f11, 0fBF800000;
	cvt.rn.f32.u32 	%f13, %r2;
	fma.rn.f32 	%f14, %f8, %f13, %f10;
	add.f32 	%f15, %f14, 0fBF800000;
	cvta.to.global.u64 	%rd20, %rd36;
	ld.global.v2.f32 	{%f16, %f17}, [%rd20];
	cvta.to.global.u64 	%rd21, %rd35;
	ld.global.v2.f32 	{%f18, %f19}, [%rd21];
	cvta.to.global.u64 	%rd22, %rd10;
	ld.global.v2.f32 	{%f20, %f21}, [%rd22];
	sub.f32 	%f22, %f18, %f16;
	sub.f32 	%f23, %f19, %f17;
	sub.f32 	%f24, %f20, %f16;
	sub.f32 	%f25, %f21, %f17;
	sub.f32 	%f26, %f12, %f16;
	sub.f32 	%f27, %f15, %f17;
	mul.f32 	%f28, %f23, %f23;
	fma.rn.f32 	%f29, %f22, %f22, %f28;
	mul.f32 	%f30, %f23, %f25;
	fma.rn.f32 	%f31, %f22, %f24, %f30;
	mul.f32 	%f32, %f25, %f25;
	fma.rn.f32 	%f33, %f24, %f24, %f32;
	mul.f32 	%f34, %f23, %f27;
	fma.rn.f32 	%f35, %f22, %f26, %f34;
	mul.f32 	%f36, %f27, %f25;
	fma.rn.f32 	%f37, %f26, %f24, %f36;
	mul.f32 	%f38, %f29, %f33;
	mul.f32 	%f39, %f31, %f31;
	sub.f32 	%f40, %f38, %f39;
	mul.f32 	%f41, %f35, %f33;
	mul.f32 	%f42, %f31, %f37;
	sub.f32 	%f43, %f41, %f42;
	div.rn.f32 	%f1, %f43, %f40;
	mul.f32 	%f44, %f29, %f37;
	mul.f32 	%f45, %f35, %f31;
	sub.f32 	%f46, %f44, %f45;
	div.rn.f32 	%f2, %f46, %f40;
	mov.f32 	%f47, 0f3F800000;
	sub.f32 	%f48, %f47, %f1;
	sub.f32 	%f3, %f48, %f2;
	setp.leu.f32 	%p3, %f1, 0f00000000;
	setp.leu.f32 	%p4, %f2, 0f00000000;
	or.pred  	%p5, %p3, %p4;
	setp.leu.f32 	%p6, %f3, 0f00000000;
	or.pred  	%p7, %p5, %p6;
	@%p7 bra 	$L__BB0_8;
	ld.global.u32 	%r19, [%rd1];
	setp.lt.s32 	%p8, %r19, 1;
	@%p8 bra 	$L__BB0_7;
	cvta.to.global.u64 	%rd6, %rd12;
	cvta.to.global.u64 	%rd7, %rd13;
	cvta.to.global.u64 	%rd8, %rd14;
	mov.b32 	%r28, 0;
$L__BB0_5:
	mul.wide.u32 	%rd27, %r28, 4;
	add.s64 	%rd28, %rd6, %rd27;
	ld.global.f32 	%f49, [%rd28];
	add.s64 	%rd29, %rd7, %rd27;
	ld.global.f32 	%f50, [%rd29];
	mul.f32 	%f51, %f2, %f50;
	fma.rn.f32 	%f52, %f1, %f49, %f51;
	add.s64 	%rd30, %rd8, %rd27;
	ld.global.f32 	%f53, [%rd30];
	fma.rn.f32 	%f54, %f3, %f53, %f52;
	ld.global.u32 	%r21, [%rd5];
	ld.global.u32 	%r22, [%rd4];
	mad.lo.s32 	%r23, %r22, %r28, %r2;
	mad.lo.s32 	%r24, %r23, %r21, %r1;
	mul.wide.u32 	%rd31, %r24, 4;
	add.s64 	%rd32, %rd3, %rd31;
	st.global.f32 	[%rd32], %f54;
	add.s32 	%r28, %r28, 1;
	ld.global.u32 	%r25, [%rd1];
	setp.lt.s32 	%p9, %r28, %r25;
	@%p9 bra 	$L__BB0_5;
	ld.global.u32 	%r29, [%rd5];
$L__BB0_7:
	mad.lo.s32 	%r26, %r29, %r2, %r1;
	mul.wide.u32 	%rd33, %r26, 4;
	add.s64 	%rd34, %rd2, %rd33;
	mov.b32 	%r27, 1;
	st.global.u32 	[%rd34], %r27;
	bra.uni 	$L__BB0_9;
$L__BB0_8:
	mad.lo.s32 	%r15, %r29, %r2, %r1;
	mul.wide.u32 	%rd23, %r15, 4;
	add.s64 	%rd24, %rd3, %rd23;
	mov.b32 	%r16, 0;
	st.global.u32 	[%rd24], %r16;
	ld.global.u32 	%r17, [%rd5];
	mad.lo.s32 	%r18, %r17, %r2, %r1;
	mul.wide.u32 	%rd25, %r18, 4;
	add.s64 	%rd26, %rd2, %rd25;
	st.global.u32 	[%rd26], %r16;
$L__BB0_9:
	ret;

}


// ===== COMPILED SASS (sm_100) =====

	.target	sm_100

	.elftype	@"ET_EXEC"


//--------------------- .note.nv.tkinfo           --------------------------
	.section	.note.nv.tkinfo,"",@"SHT_NOTE"
	.sectionflags	@"SHF_NOTE_NV_TKINFO"
	.tkinfo
        /*0018*/ 	.word	0x00000002
        /*0030*/ 	.string	""
        /*0030*/ 	.string	"ptxas"
        /*0030*/ 	.string	"Cuda compilation tools, release 13.0, V13.0.88"
        /*0030*/ 	.string	"Build cuda_13.0.r13.0/compiler.36424714_0"
        /*0030*/ 	.string	"-arch sm_100 -m 64 "



//--------------------- .note.nv.cuinfo           --------------------------
	.section	.note.nv.cuinfo,"",@"SHT_NOTE"
	.sectionflags	@"SHF_NOTE_NV_CUINFO"
        /*0018*/ 	.short	0x0002
        /*001a*/ 	.short	0x0064
        /*001c*/ 	.short	0x0082
	.zero		2


//--------------------- .nv.info                  --------------------------
	.section	.nv.info,"",@"SHT_CUDA_INFO"
	.align	4


	//----- nvinfo : EIATTR_REGCOUNT
	.align		4
        /*0000*/ 	.byte	0x04, 0x2f
        /*0002*/ 	.short	(.L_1 - .L_0)
	.align		4
.L_0:
        /*0004*/ 	.word	index@(baryKernel)
        /*0008*/ 	.word	0x0000001a


	//----- nvinfo : EIATTR_FRAME_SIZE
	.align		4
.L_1:
        /*000c*/ 	.byte	0x04, 0x11
        /*000e*/ 	.short	(.L_3 - .L_2)
	.align		4
.L_2:
        /*0010*/ 	.word	index@($__internal_0_$__cuda_sm3x_div_rn_noftz_f32_slowpath)
        /*0014*/ 	.word	0x00000000


	//----- nvinfo : EIATTR_FRAME_SIZE
	.align		4
.L_3:
        /*0018*/ 	.byte	0x04, 0x11
        /*001a*/ 	.short	(.L_5 - .L_4)
	.align		4
.L_4:
        /*001c*/ 	.word	index@(baryKernel)
        /*0020*/ 	.word	0x00000000


	//----- nvinfo : EIATTR_MIN_STACK_SIZE
	.align		4
.L_5:
        /*0024*/ 	.byte	0x04, 0x12
        /*0026*/ 	.short	(.L_7 - .L_6)
	.align		4
.L_6:
        /*0028*/ 	.word	index@(baryKernel)
        /*002c*/ 	.word	0x00000000
.L_7:


//--------------------- .nv.compat                --------------------------
	.section	.nv.compat,"",@"SHT_CUDA_COMPAT_INFO"
	.align	4
        /*0000*/ 	.byte	0x02, 0x09, 0x00, 0x00, 0x02, 0x02, 0x01, 0x00, 0x02, 0x05, 0x05, 0x00, 0x03, 0x07, 0x01, 0x01
        /*0010*/ 	.byte	0x02, 0x03, 0x00, 0x00, 0x02, 0x06, 0x01, 0x00, 0x04, 0x0b, 0x08, 0x00, 0x01, 0x00, 0x00, 0x00
        /*0020*/ 	.byte	0x00, 0x00, 0x00, 0x00


//--------------------- .nv.info.baryKernel       --------------------------
	.section	.nv.info.baryKernel,"",@"SHT_CUDA_INFO"
	.sectionflags	@""
	.align	4


	//----- nvinfo : EIATTR_CUDA_API_VERSION
	.align		4
        /*0000*/ 	.byte	0x04, 0x37
        /*0002*/ 	.short	(.L_9 - .L_8)
.L_8:
        /*0004*/ 	.word	0x00000082


	//----- nvinfo : EIATTR_KPARAM_INFO
	.align		4
.L_9:
        /*0008*/ 	.byte	0x04, 0x17
        /*000a*/ 	.short	(.L_11 - .L_10)
.L_10:
        /*000c*/ 	.word	0x00000000
        /*0010*/ 	.short	0x000a
        /*0012*/ 	.short	0x0050
        /*0014*/ 	.byte	0x00, 0xf5, 0x21, 0x00


	//----- nvinfo : EIATTR_KPARAM_INFO
	.align		4
.L_11:
        /*0018*/ 	.byte	0x04, 0x17
        /*001a*/ 	.short	(.L_13 - .L_12)
.L_12:
        /*001c*/ 	.word	0x00000000
        /*0020*/ 	.short	0x0009
        /*0022*/ 	.short	0x0048
        /*0024*/ 	.byte	0x00, 0xf5, 0x21, 0x00


	//----- nvinfo : EIATTR_KPARAM_INFO
	.align		4
.L_13:
        /*0028*/ 	.byte	0x04, 0x17
        /*002a*/ 	.short	(.L_15 - .L_14)
.L_14:
        /*002c*/ 	.word	0x00000000
        /*0030*/ 	.short	0x0008
        /*0032*/ 	.short	0x0040
        /*0034*/ 	.byte	0x00, 0xf5, 0x21, 0x00


	//----- nvinfo : EIATTR_KPARAM_INFO
	.align		4
.L_15:
        /*0038*/ 	.byte	0x04, 0x17
        /*003a*/ 	.short	(.L_17 - .L_16)
.L_16:
        /*003c*/ 	.word	0x00000000
        /*0040*/ 	.short	0x0007
        /*0042*/ 	.short	0x0038
        /*0044*/ 	.byte	0x00, 0xf5, 0x21, 0x00


	//----- nvinfo : EIATTR_KPARAM_INFO
	.align		4
.L_17:
        /*0048*/ 	.byte	0x04, 0x17
        /*004a*/ 	.short	(.L_19 - .L_18)
.L_18:
        /*004c*/ 	.word	0x00000000
        /*0050*/ 	.short	0x0006
        /*0052*/ 	.short	0x0030
        /*0054*/ 	.byte	0x00, 0xf5, 0x21, 0x00


	//----- nvinfo : EIATTR_KPARAM_INFO
	.align		4
.L_19:
        /*0058*/ 	.byte	0x04, 0x17
        /*005a*/ 	.short	(.L_21 - .L_20)
.L_20:
        /*005c*/ 	.word	0x00000000
        /*0060*/ 	.short	0x0005
        /*0062*/ 	.short	0x0028
        /*0064*/ 	.byte	0x00, 0xf5, 0x21, 0x00


	//----- nvinfo : EIATTR_KPARAM_INFO
	.align		4
.L_21:
        /*0068*/ 	.byte	0x04, 0x17
        /*006a*/ 	.short	(.L_23 - .L_22)
.L_22:
        /*006c*/ 	.word	0x00000000
        /*0070*/ 	.short	0x0004
        /*0072*/ 	.short	0x0020
        /*0074*/ 	.byte	0x00, 0xf5, 0x21, 0x00


	//----- nvinfo : EIATTR_KPARAM_INFO
	.align		4
.L_23:
        /*0078*/ 	.byte	0x04, 0x17
        /*007a*/ 	.short	(.L_25 - .L_24)
.L_24:
        /*007c*/ 	.word	0x00000000
        /*0080*/ 	.short	0x0003
        /*0082*/ 	.short	0x0018
        /*0084*/ 	.byte	0x00, 0xf5, 0x21, 0x00


	//----- nvinfo : EIATTR_KPARAM_INFO
	.align		4
.L_25:
        /*0088*/ 	.byte	0x04, 0x17
        /*008a*/ 	.short	(.L_27 - .L_26)
.L_26:
        /*008c*/ 	.word	0x00000000
        /*0090*/ 	.short	0x0002
        /*0092*/ 	.short	0x0010
        /*0094*/ 	.byte	0x00, 0xf5, 0x21, 0x00


	//----- nvinfo : EIATTR_KPARAM_INFO
	.align		4
.L_27:
        /*0098*/ 	.byte	0x04, 0x17
        /*009a*/ 	.short	(.L_29 - .L_28)
.L_28:
        /*009c*/ 	.word	0x00000000
        /*00a0*/ 	.short	0x0001
        /*00a2*/ 	.short	0x0008
        /*00a4*/ 	.byte	0x00, 0xf5, 0x21, 0x00


	//----- nvinfo : EIATTR_KPARAM_INFO
	.align		4
.L_29:
        /*00a8*/ 	.byte	0x04, 0x17
        /*00aa*/ 	.short	(.L_31 - .L_30)
.L_30:
        /*00ac*/ 	.word	0x00000000
        /*00b0*/ 	.short	0x0000
        /*00b2*/ 	.short	0x0000
        /*00b4*/ 	.byte	0x00, 0xf5, 0x21, 0x00


	//----- nvinfo : EIATTR_SPARSE_MMA_MASK
	.align		4
.L_31:
        /*00b8*/ 	.byte	0x03, 0x50
        /*00ba*/ 	.short	0x0000


	//----- nvinfo : EIATTR_MAXREG_COUNT
	.align		4
        /*00bc*/ 	.byte	0x03, 0x1b
        /*00be*/ 	.short	0x00ff


	//----- nvinfo : EIATTR_MERCURY_ISA_VERSION
	.align		4
        /*00c0*/ 	.byte	0x03, 0x5f
        /*00c2*/ 	.short	0x0101


	//----- nvinfo : EIATTR_VRC_CTA_INIT_COUNT
	.align		4
        /*00c4*/ 	.byte	0x02, 0x4a
	.zero		1
	.zero		1


	//----- nvinfo : EIATTR_EXIT_INSTR_OFFSETS
	.align		4
        /*00c8*/ 	.byte	0x04, 0x1c
        /*00ca*/ 	.short	(.L_33 - .L_32)


	//   ....[0]....
.L_32:
        /*00cc*/ 	.word	0x000000d0


	//   ....[1]....
        /*00d0*/ 	.word	0x00000110


	//   ....[2]....
        /*00d4*/ 	.word	0x00000990


	//   ....[3]....
        /*00d8*/ 	.word	0x00000a40


	//----- nvinfo : EIATTR_CRS_STACK_SIZE
	.align		4
.L_33:
        /*00dc*/ 	.byte	0x04, 0x1e
        /*00de*/ 	.short	(.L_35 - .L_34)
.L_34:
        /*00e0*/ 	.word	0x00000000


	//----- nvinfo : EIATTR_CBANK_PARAM_SIZE
	.align		4
.L_35:
        /*00e4*/ 	.byte	0x03, 0x19
        /*00e6*/ 	.short	0x0058


	//----- nvinfo : EIATTR_PARAM_CBANK
	.align		4
        /*00e8*/ 	.byte	0x04, 0x0a
        /*00ea*/ 	.short	(.L_37 - .L_36)
	.align		4
.L_36:
        /*00ec*/ 	.word	index@(.nv.constant0.baryKernel)
        /*00f0*/ 	.short	0x0380
        /*00f2*/ 	.short	0x0058


	//----- nvinfo : EIATTR_SW_WAR
	.align		4
.L_37:
        /*00f4*/ 	.byte	0x04, 0x36
        /*00f6*/ 	.short	(.L_39 - .L_38)
.L_38:
        /*00f8*/ 	.word	0x00000008
.L_39:


//--------------------- .nv.callgraph             --------------------------
	.section	.nv.callgraph,"",@"SHT_CUDA_CALLGRAPH"
	.align	4
	.sectionentsize	8
	.align		4
        /*0000*/ 	.word	0x00000000
	.align		4
        /*0004*/ 	.word	0xffffffff
	.align		4
        /*0008*/ 	.word	0x00000000
	.align		4
        /*000c*/ 	.word	0xfffffffe
	.align		4
        /*0010*/ 	.word	0x00000000
	.align		4
        /*0014*/ 	.word	0xfffffffd
	.align		4
        /*0018*/ 	.word	0x00000000
	.align		4
        /*001c*/ 	.word	0xfffffffc


//--------------------- .text.baryKernel          --------------------------
	.section	.text.baryKernel,"ax",@progbits
	.align	128
        .global         baryKernel
        .type           baryKernel,@function
        .size           baryKernel,(.L_x_21 - baryKernel)
        .other          baryKernel,@"STO_CUDA_ENTRY STV_DEFAULT"
baryKernel:
.text.baryKernel:
[----:B------:R-:W-:Y:S08]  /*0000*/  LDC R1, c[0x0][0x37c] ;  /* 0x0000df00ff017b82 */ /* 0x000ff00000000800 */
[----:B------:R-:W0:Y:S01]  /*0010*/  LDC.64 R6, c[0x0][0x3c8] ;  /* 0x0000f200ff067b82 */ /* 0x000e220000000a00 */
[----:B------:R-:W0:Y:S02]  /*0020*/  LDCU.64 UR4, c[0x0][0x358] ;  /* 0x00006b00ff0477ac */ /* 0x000e240008000a00 */
[----:B0-----:R-:W2:Y:S05]  /*0030*/  LDG.E R3, desc[UR4][R6.64] ;  /* 0x0000000406037981 */ /* 0x001eaa000c1e1900 */
[----:B------:R-:W0:Y:S01]  /*0040*/  S2UR UR6, SR_CTAID.X ;  /* 0x00000000000679c3 */ /* 0x000e220000002500 */
[----:B------:R-:W0:Y:S01]  /*0050*/  S2R R5, SR_TID.X ;  /* 0x0000000000057919 */ /* 0x000e220000002100 */
[----:B------:R-:W1:Y:S06]  /*0060*/  S2R R9, SR_TID.Y ;  /* 0x0000000000097919 */ /* 0x000e6c0000002200 */
[----:B------:R-:W0:Y:S08]  /*0070*/  LDC R2, c[0x0][0x360] ;  /* 0x0000d800ff027b82 */ /* 0x000e300000000800 */
[----:B------:R-:W1:Y:S08]  /*0080*/  S2UR UR7, SR_CTAID.Y ;  /* 0x00000000000779c3 */ /* 0x000e700000002600 */
[----:B------:R-:W1:Y:S01]  /*0090*/  LDC R0, c[0x0][0x364] ;  /* 0x0000d900ff007b82 */ /* 0x000e620000000800 */
[----:B0-----:R-:W-:-:S02]  /*00a0*/  IMAD R2, R2, UR6, R5 ;  /* 0x0000000602027c24 */ /* 0x001fc4000f8e0205 */
[----:B-1----:R-:W-:-:S03]  /*00b0*/  IMAD R5, R0, UR7, R9 ;  /* 0x0000000700057c24 */ /* 0x002fc6000f8e0209 */
[----:B--2---:R-:W-:-:S13]  /*00c0*/  ISETP.GE.U32.AND P0, PT, R2, R3, PT ;  /* 0x000000030200720c */ /* 0x004fda0003f06070 */
[----:B------:R-:W-:Y:S05]  /*00d0*/  @P0 EXIT ;  /* 0x000000000000094d */ /* 0x000fea0003800000 */
[----:B------:R-:W0:Y:S02]  /*00e0*/  LDC.64 R6, c[0x0][0x3d0] ;  /* 0x0000f400ff067b82 */ /* 0x000e240000000a00 */
[----:B0-----:R-:W2:Y:S02]  /*00f0*/  LDG.E R4, desc[UR4][R6.64] ;  /* 0x0000000406047981 */ /* 0x001ea4000c1e1900 */
[----:B--2---:R-:W-:-:S13]  /*0100*/  ISETP.GE.U32.AND P0, PT, R5, R4, PT ;  /* 0x000000040500720c */ /* 0x004fda0003f06070 */
[----:B------:R-:W-:Y:S05]  /*0110*/  @P0 EXIT ;  /* 0x000000000000094d */ /* 0x000fea0003800000 */
[----:B------:R-:W-:Y:S01]  /*0120*/  MOV R6, R3 ;  /* 0x0000000300067202 */ /* 0x000fe20000000f00 */
[----:B------:R-:W-:Y:S01]  /*0130*/  UMOV UR6, 0x40000000 ;  /* 0x4000000000067882 */ /* 0x000fe20000000000 */
[----:B------:R-:W-:Y:S02]  /*0140*/  I2FP.F32.S32 R7, R4 ;  /* 0x0000000400077245 */ /* 0x000fe40000201400 */
[----:B------:R-:W-:Y:S02]  /*0150*/  I2FP.F32.S32 R9, R6 ;  /* 0x0000000600097245 */ /* 0x000fe40000201400 */
[----:B------:R-:W-:Y:S02]  /*0160*/  MOV R10, UR6 ;  /* 0x00000006000a7c02 */ /* 0x000fe40008000f00 */
[----:B------:R-:W0:Y:S08]  /*0170*/  MUFU.RCP R0, R9 ;  /* 0x0000000900007308 */ /* 0x000e300000001000 */
[----:B------:R-:W1:Y:S01]  /*0180*/  FCHK P0, R10, R9 ;  /* 0x000000090a007302 */ /* 0x000e620000000000 */
[----:B0-----:R-:W-:-:S04]  /*0190*/  FFMA R3, -R9, R0, 1 ;  /* 0x3f80000009037423 */ /* 0x001fc80000000100 */
[----:B------:R-:W-:-:S04]  /*01a0*/  FFMA R0, R0, R3, R0 ;  /* 0x0000000300007223 */ /* 0x000fc80000000000 */
[----:B------:R-:W-:-:S04]  /*01b0*/  FFMA R3, R0, 2, RZ ;  /* 0x4000000000037823 */ /* 0x000fc800000000ff */
[----:B------:R-:W-:-:S04]  /*01c0*/  FFMA R8, -R9, R3, 2 ;  /* 0x4000000009087423 */ /* 0x000fc80000000103 */
[----:B------:R-:W-:Y:S01]  /*01d0*/  FFMA R4, R0, R8, R3 ;  /* 0x0000000800047223 */ /* 0x000fe20000000003 */
[----:B-1----:R-:W-:Y:S06]  /*01e0*/  @!P0 BRA `(.L_x_0) ;  /* 0x0000000000148947 */ /* 0x002fec0003800000 */
[----:B------:R-:W-:Y:S01]  /*01f0*/  HFMA2 R0, -RZ, RZ, 2, 0 ;  /* 0x40000000ff007431 */ /* 0x000fe200000001ff */
[----:B------:R-:W-:Y:S02]  /*0200*/  MOV R3, R9 ;  /* 0x0000000900037202 */ /* 0x000fe40000000f00 */
[----:B------:R-:W-:-:S07]  /*0210*/  MOV R8, 0x230 ;  /* 0x0000023000087802 */ /* 0x000fce0000000f00 */
[----:B------:R-:W-:Y:S05]  /*0220*/  CALL.REL.NOINC `($__internal_0_$__cuda_sm3x_div_rn_noftz_f32_slowpath) ;  /* 0x0000000800087944 */ /* 0x000fea0003c00000 */
[----:B------:R-:W-:-:S07]  /*0230*/  IMAD.MOV.U32 R4, RZ, RZ, R0 ;  /* 0x000000ffff047224 */ /* 0x000fce00078e0000 */
.L_x_0:
[----:B------:R-:W0:Y:S01]  /*0240*/  MUFU.RCP R0, R7 ;  /* 0x0000000700007308 */ /* 0x000e220000001000 */
[----:B------:R-:W-:Y:S02]  /*0250*/  UMOV UR6, 0x40000000 ;  /* 0x4000000000067882 */ /* 0x000fe40000000000 */
[----:B------:R-:W-:-:S05]  /*0260*/  MOV R10, UR6 ;  /* 0x00000006000a7c02 */ /* 0x000fca0008000f00 */
        /* <DEDUP_REMOVED lines=11> */
.L_x_1:
[----:B------:R-:W0:Y:S08]  /*0320*/  LDC.64 R8, c[0x0][0x390] ;  /* 0x0000e400ff087b82 */ /* 0x000e300000000a00 */
[----:B------:R-:W1:Y:S08]  /*0330*/  LDC.64 R16, c[0x0][0x380] ;  /* 0x0000e000ff107b82 */ /* 0x000e700000000a00 */
[----:B------:R-:W2:Y:S01]  /*0340*/  LDC.64 R18, c[0x0][0x388] ;  /* 0x0000e200ff127b82 */ /* 0x000ea20000000a00 */
[----:B0-----:R-:W3:Y:S04]  /*0350*/  LDG.E.64 R8, desc[UR4][R8.64] ;  /* 0x0000000408087981 */ /* 0x001ee8000c1e1b00 */
[----:B-1----:R-:W4:Y:S04]  /*0360*/  LDG.E.64 R16, desc[UR4][R16.64] ;  /* 0x0000000410107981 */ /* 0x002f28000c1e1b00 */
[----:B--2---:R-:W2:Y:S01]  /*0370*/  LDG.E.64 R18, desc[UR4][R18.64] ;  /* 0x0000000412127981 */ /* 0x004ea2000c1e1b00 */
[----:B------:R-:W-:Y:S01]  /*0380*/  I2FP.F32.U32 R3, R5 ;  /* 0x0000000500037245 */ /* 0x000fe20000201000 */
[----:B------:R-:W-:Y:S01]  /*0390*/  FMUL R20, R0, 0.5 ;  /* 0x3f00000000147820 */ /* 0x000fe20000400000 */
[----:B------:R-:W-:Y:S03]  /*03a0*/  BSSY.RECONVERGENT B0, `(.L_x_2) ;  /* 0x0000025000007945 */ /* 0x000fe60003800200 */
[----:B------:R-:W-:-:S04]  /*03b0*/  FFMA R0, R3, R0, R20 ;  /* 0x0000000003007223 */ /* 0x000fc80000000014 */
[----:B------:R-:W-:-:S04]  /*03c0*/  FADD R0, R0, -1 ;  /* 0xbf80000000007421 */ /* 0x000fc80000000000 */
[----:B---3--:R-:W-:Y:S01]  /*03d0*/  FADD R0, R0, -R9 ;  /* 0x8000000900007221 */ /* 0x008fe20000000000 */
[----:B----4-:R-:W-:Y:S01]  /*03e0*/  FADD R11, -R9, R17 ;  /* 0x00000011090b7221 */ /* 0x010fe20000000100 */
[----:B------:R-:W-:Y:S01]  /*03f0*/  FADD R12, -R8, R16 ;  /* 0x00000010080c7221 */ /* 0x000fe20000000100 */
[----:B------:R-:W-:Y:S02]  /*0400*/  I2FP.F32.S32 R17, R2 ;  /* 0x0000000200117245 */ /* 0x000fe40000201400 */
[----:B------:R-:W-:-:S03]  /*0410*/  FMUL R15, R11, R11 ;  /* 0x0000000b0b0f7220 */ /* 0x000fc60000400000 */
[----:B------:R-:W-:Y:S01]  /*0420*/  FFMA R4, R17, R4, R20 ;  /* 0x0000000411047223 */ /* 0x000fe20000000014 */
[----:B--2---:R-:W-:Y:S01]  /*0430*/  FADD R14, -R9, R19 ;  /* 0x00000013090e7221 */ /* 0x004fe20000000100 */
[----:B------:R-:W-:Y:S01]  /*0440*/  FADD R13, -R8, R18 ;  /* 0x00000012080d7221 */ /* 0x000fe20000000100 */
[----:B------:R-:W-:Y:S01]  /*0450*/  FFMA R10, R12, R12, R15 ;  /* 0x0000000c0c0a7223 */ /* 0x000fe2000000000f */
[----:B------:R-:W-:Y:S01]  /*0460*/  FADD R17, R4, -1 ;  /* 0xbf80000004117421 */ /* 0x000fe20000000000 */
[-C--:B------:R-:W-:Y:S01]  /*0470*/  FMUL R7, R11, R14.reuse ;  /* 0x0000000e0b077220 */ /* 0x080fe20000400000 */
[C---:B------:R-:W-:Y:S01]  /*0480*/  FMUL R22, R14.reuse, R14 ;  /* 0x0000000e0e167220 */ /* 0x040fe20000400000 */
[-C--:B------:R-:W-:Y:S01]  /*0490*/  FMUL R14, R14, R0.reuse ;  /* 0x000000000e0e7220 */ /* 0x080fe20000400000 */
[----:B------:R-:W-:Y:S01]  /*04a0*/  FADD R17, R17, -R8 ;  /* 0x8000000811117221 */ /* 0x000fe20000000000 */
[-C--:B------:R-:W-:Y:S01]  /*04b0*/  FFMA R7, R12, R13.reuse, R7 ;  /* 0x0000000d0c077223 */ /* 0x080fe20000000007 */
[----:B------:R-:W-:Y:S01]  /*04c0*/  FFMA R15, R13, R13, R22 ;  /* 0x0000000d0d0f7223 */ /* 0x000fe20000000016 */
[----:B------:R-:W-:Y:S01]  /*04d0*/  FMUL R11, R11, R0 ;  /* 0x000000000b0b7220 */ /* 0x000fe20000400000 */
[----:B------:R-:W-:Y:S01]  /*04e0*/  FFMA R13, R13, R17, R14 ;  /* 0x000000110d0d7223 */ /* 0x000fe2000000000e */
[----:B------:R-:W-:-:S02]  /*04f0*/  FMUL R19, R7, R7 ;  /* 0x0000000707137220 */ /* 0x000fc40000400000 */
[----:B------:R-:W-:Y:S01]  /*0500*/  FFMA R12, R12, R17, R11 ;  /* 0x000000110c0c7223 */ /* 0x000fe2000000000b */
[----:B------:R-:W-:Y:S01]  /*0510*/  FMUL R0, R7, R13 ;  /* 0x0000000d07007220 */ /* 0x000fe20000400000 */
[----:B------:R-:W-:-:S03]  /*0520*/  FFMA R3, R10, R15, -R19 ;  /* 0x0000000f0a037223 */ /* 0x000fc60000000813 */
[----:B------:R-:W-:Y:S01]  /*0530*/  FFMA R0, R15, R12, -R0 ;  /* 0x0000000c0f007223 */ /* 0x000fe20000000800 */
[----:B------:R-:W0:Y:S08]  /*0540*/  MUFU.RCP R16, R3 ;  /* 0x0000000300107308 */ /* 0x000e300000001000 */
[----:B------:R-:W1:Y:S01]  /*0550*/  FCHK P0, R0, R3 ;  /* 0x0000000300007302 */ /* 0x000e620000000000 */
[----:B0-----:R-:W-:-:S04]  /*0560*/  FFMA R9, -R3, R16, 1 ;  /* 0x3f80000003097423 */ /* 0x001fc80000000110 */
[----:B------:R-:W-:-:S04]  /*0570*/  FFMA R9, R16, R9, R16 ;  /* 0x0000000910097223 */ /* 0x000fc80000000010 */
[----:B------:R-:W-:-:S04]  /*0580*/  FFMA R4, R0, R9, RZ ;  /* 0x0000000900047223 */ /* 0x000fc800000000ff */
[----:B------:R-:W-:-:S04]  /*0590*/  FFMA R8, -R3, R4, R0 ;  /* 0x0000000403087223 */ /* 0x000fc80000000100 */
[----:B------:R-:W-:Y:S01]  /*05a0*/  FFMA R4, R9, R8, R4 ;  /* 0x0000000809047223 */ /* 0x000fe20000000004 */
[----:B-1----:R-:W-:Y:S06]  /*05b0*/  @!P0 BRA `(.L_x_3) ;  /* 0x00000000000c8947 */ /* 0x002fec0003800000 */
[----:B------:R-:W-:-:S07]  /*05c0*/  MOV R8, 0x5e0 ;  /* 0x000005e000087802 */ /* 0x000fce0000000f00 */
[----:B------:R-:W-:Y:S05]  /*05d0*/  CALL.REL.NOINC `($__internal_0_$__cuda_sm3x_div_rn_noftz_f32_slowpath) ;  /* 0x00000004001c7944 */ /* 0x000fea0003c00000 */
[----:B------:R-:W-:-:S07]  /*05e0*/  IMAD.MOV.U32 R4, RZ, RZ, R0 ;  /* 0x000000ffff047224 */ /* 0x000fce00078e0000 */
.L_x_3:
[----:B------:R-:W-:Y:S05]  /*05f0*/  BSYNC.RECONVERGENT B0 ;  /* 0x0000000000007941 */ /* 0x000fea0003800200 */
.L_x_2:
[----:B------:R-:W0:Y:S01]  /*0600*/  MUFU.RCP R0, R3 ;  /* 0x0000000300007308 */ /* 0x000e220000001000 */
[----:B------:R-:W-:Y:S01]  /*0610*/  FMUL R7, R7, R12 ;  /* 0x0000000c07077220 */ /* 0x000fe20000400000 */
[----:B------:R-:W-:Y:S03]  /*0620*/  BSSY.RECONVERGENT B0, `(.L_x_4) ;  /* 0x000000c000007945 */ /* 0x000fe60003800200 */
[----:B------:R-:W-:-:S04]  /*0630*/  FFMA R10, R10, R13, -R7 ;  /* 0x0000000d0a0a7223 */ /* 0x000fc80000000807 */
[----:B------:R-:W1:Y:S01]  /*0640*/  FCHK P0, R10, R3 ;  /* 0x000000030a007302 */ /* 0x000e620000000000 */
[----:B0-----:R-:W-:-:S04]  /*0650*/  FFMA R9, -R3, R0, 1 ;  /* 0x3f80000003097423 */ /* 0x001fc80000000100 */
[----:B------:R-:W-:-:S04]  /*0660*/  FFMA R0, R0, R9, R0 ;  /* 0x0000000900007223 */ /* 0x000fc80000000000 */
[----:B------:R-:W-:-:S04]  /*0670*/  FFMA R7, R0, R10, RZ ;  /* 0x0000000a00077223 */ /* 0x000fc800000000ff */
[----:B------:R-:W-:-:S04]  /*0680*/  FFMA R8, -R3, R7, R10 ;  /* 0x0000000703087223 */ /* 0x000fc8000000010a */
[----:B------:R-:W-:Y:S01]  /*0690*/  FFMA R0, R0, R8, R7 ;  /* 0x0000000800007223 */ /* 0x000fe20000000007 */
[----:B-1----:R-:W-:Y:S06]  /*06a0*/  @!P0 BRA `(.L_x_5) ;  /* 0x00000000000c8947 */ /* 0x002fec0003800000 */
[----:B------:R-:W-:Y:S02]  /*06b0*/  MOV R0, R10 ;  /* 0x0000000a00007202 */ /* 0x000fe40000000f00 */
[----:B------:R-:W-:-:S07]  /*06c0*/  MOV R8, 0x6e0 ;  /* 0x000006e000087802 */ /* 0x000fce0000000f00 */
[----:B------:R-:W-:Y:S05]  /*06d0*/  CALL.REL.NOINC `($__internal_0_$__cuda_sm3x_div_rn_noftz_f32_slowpath) ;  /* 0x0000000000dc7944 */ /* 0x000fea0003c00000 */
.L_x_5:
[----:B------:R-:W-:Y:S05]  /*06e0*/  BSYNC.RECONVERGENT B0 ;  /* 0x0000000000007941 */ /* 0x000fea0003800200 */
.L_x_4:
[----:B------:R-:W-:Y:S01]  /*06f0*/  FSETP.GT.AND P0, PT, R0, RZ, PT ;  /* 0x000000ff0000720b */ /* 0x000fe20003f04000 */
[----:B------:R-:W-:-:S03]  /*0700*/  FADD R3, -R4, 1 ;  /* 0x3f80000004037421 */ /* 0x000fc60000000100 */
[----:B------:R-:W-:-:S04]  /*0710*/  FSETP.LEU.OR P0, PT, R4, RZ, !P0 ;  /* 0x000000ff0400720b */ /* 0x000fc8000470b400 */
[----:B------:R-:W-:-:S13]  /*0720*/  FSETP.LEU.OR P0, PT, R3, R0, P0 ;  /* 0x000000000300720b */ /* 0x000fda000070b400 */
[----:B------:R-:W-:Y:S05]  /*0730*/  @P0 BRA `(.L_x_6) ;  /* 0x0000000000980947 */ /* 0x000fea0003800000 */
[----:B------:R-:W0:Y:S02]  /*0740*/  LDC.64 R8, c[0x0][0x398] ;  /* 0x0000e600ff087b82 */ /* 0x000e240000000a00 */
[----:B0-----:R-:W2:Y:S02]  /*0750*/  LDG.E R7, desc[UR4][R8.64] ;  /* 0x0000000408077981 */ /* 0x001ea4000c1e1900 */
[----:B--2---:R-:W-:-:S13]  /*0760*/  ISETP.GE.AND P0, PT, R7, 0x1, PT ;  /* 0x000000010700780c */ /* 0x004fda0003f06270 */
[----:B------:R-:W-:Y:S05]  /*0770*/  @!P0 BRA `(.L_x_7) ;  /* 0x0000000000708947 */ /* 0x000fea0003800000 */
[----:B------:R-:W0:Y:S01]  /*0780*/  LDC.64 R6, c[0x0][0x3c8] ;  /* 0x0000f200ff067b82 */ /* 0x000e220000000a00 */
[----:B------:R-:W-:Y:S02]  /*0790*/  HFMA2 R12, -RZ, RZ, 0, 0 ;  /* 0x00000000ff0c7431 */ /* 0x000fe400000001ff */
[----:B------:R-:W-:-:S05]  /*07a0*/  FADD R3, R3, -R0 ;  /* 0x8000000003037221 */ /* 0x000fca0000000000 */
[----:B------:R-:W1:Y:S02]  /*07b0*/  LDC.64 R10, c[0x0][0x3d0] ;  /* 0x0000f400ff0a7b82 */ /* 0x000e640000000a00 */
.L_x_8:
[----:B------:R-:W2:Y:S01]  /*07c0*/  LDC.64 R20, c[0x0][0x3a8] ;  /* 0x0000ea00ff147b82 */ /* 0x000ea20000000a00 */
[----:B-1----:R-:W3:Y:S04]  /*07d0*/  LDG.E R22, desc[UR4][R10.64] ;  /* 0x000000040a167981 */ /* 0x002ee8000c1e1900 */
[----:B0-----:R-:W4:Y:S03]  /*07e0*/  LDG.E R13, desc[UR4][R6.64] ;  /* 0x00000004060d7981 */ /* 0x001f26000c1e1900 */
[----:B------:R-:W0:Y:S08]  /*07f0*/  LDC.64 R16, c[0x0][0x3a0] ;  /* 0x0000e800ff107b82 */ /* 0x000e300000000a00 */
[----:B------:R-:W1:Y:S01]  /*0800*/  LDC.64 R14, c[0x0][0x3b0] ;  /* 0x0000ec00ff0e7b82 */ /* 0x000e620000000a00 */
[----:B--2---:R-:W-:-:S06]  /*0810*/  IMAD.WIDE.U32 R20, R12, 0x4, R20 ;  /* 0x000000040c147825 */ /* 0x004fcc00078e0014 */
[----:B------:R-:W2:Y:S01]  /*0820*/  LDG.E R21, desc[UR4][R20.64] ;  /* 0x0000000414157981 */ /* 0x000ea2000c1e1900 */
[----:B0-----:R-:W-:-:S06]  /*0830*/  IMAD.WIDE.U32 R16, R12, 0x4, R16 ;  /* 0x000000040c107825 */ /* 0x001fcc00078e0010 */
[----:B------:R-:W5:Y:S01]  /*0840*/  LDG.E R17, desc[UR4][R16.64] ;  /* 0x0000000410117981 */ /* 0x000f62000c1e1900 */
[----:B-1----:R-:W-:Y:S02]  /*0850*/  IMAD.WIDE.U32 R18, R12, 0x4, R14 ;  /* 0x000000040c127825 */ /* 0x002fe400078e000e */
[----:B------:R-:W0:Y:S04]  /*0860*/  LDC.64 R14, c[0x0][0x3b8] ;  /* 0x0000ee00ff0e7b82 */ /* 0x000e280000000a00 */
[----:B------:R-:W5:Y:S01]  /*0870*/  LDG.E R18, desc[UR4][R18.64] ;  /* 0x0000000412127981 */ /* 0x000f62000c1e1900 */
[----:B---3--:R-:W-:-:S04]  /*0880*/  IMAD R23, R22, R12, R5 ;  /* 0x0000000c16177224 */ /* 0x008fc800078e0205 */
[----:B----4-:R-:W-:-:S04]  /*0890*/  IMAD R13, R13, R23, R2 ;  /* 0x000000170d0d7224 */ /* 0x010fc800078e0202 */
[----:B0-----:R-:W-:-:S04]  /*08a0*/  IMAD.WIDE.U32 R14, R13, 0x4, R14 ;  /* 0x000000040d0e7825 */ /* 0x001fc800078e000e */
[----:B--2---:R-:W-:-:S04]  /*08b0*/  FMUL R22, R21, R0 ;  /* 0x0000000015167220 */ /* 0x004fc80000400000 */
[----:B-----5:R-:W-:-:S04]  /*08c0*/  FFMA R22, R17, R4, R22 ;  /* 0x0000000411167223 */ /* 0x020fc80000000016 */
[----:B------:R-:W-:-:S05]  /*08d0*/  FFMA R13, R3, R18, R22 ;  /* 0x00000012030d7223 */ /* 0x000fca0000000016 */
[----:B------:R2:W-:Y:S04]  /*08e0*/  STG.E desc[UR4][R14.64], R13 ;  /* 0x0000000d0e007986 */ /* 0x0005e8000c101904 */
[----:B------:R-:W3:Y:S01]  /*08f0*/  LDG.E R21, desc[UR4][R8.64] ;  /* 0x0000000408157981 */ /* 0x000ee2000c1e1900 */
[----:B------:R-:W-:-:S04]  /*0900*/  IADD3 R12, PT, PT, R12, 0x1, RZ ;  /* 0x000000010c0c7810 */ /* 0x000fc80007ffe0ff */
[----:B---3--:R-:W-:-:S13]  /*0910*/  ISETP.GE.AND P0, PT, R12, R21, PT ;  /* 0x000000150c00720c */ /* 0x008fda0003f06270 */
[----:B--2---:R-:W-:Y:S05]  /*0920*/  @!P0 BRA `(.L_x_8) ;  /* 0xfffffffc00a48947 */ /* 0x004fea000383ffff */
[----:B------:R0:W5:Y:S02]  /*0930*/  LDG.E R6, desc[UR4][R6.64] ;  /* 0x0000000406067981 */ /* 0x000164000c1e1900 */
.L_x_7:
[----:B------:R-:W1:Y:S01]  /*0940*/  LDC.64 R8, c[0x0][0x3c0] ;  /* 0x0000f000ff087b82 */ /* 0x000e620000000a00 */
[----:B-----5:R-:W-:Y:S02]  /*0950*/  IMAD R3, R5, R6, R2 ;  /* 0x0000000605037224 */ /* 0x020fe400078e0202 */
[----:B------:R-:W-:Y:S02]  /*0960*/  IMAD.MOV.U32 R5, RZ, RZ, 0x1 ;  /* 0x00000001ff057424 */ /* 0x000fe400078e00ff */
[----:B-1----:R-:W-:-:S05]  /*0970*/  IMAD.WIDE.U32 R2, R3, 0x4, R8 ;  /* 0x0000000403027825 */ /* 0x002fca00078e0008 */
[----:B------:R-:W-:Y:S01]  /*0980*/  STG.E desc[UR4][R2.64], R5 ;  /* 0x0000000502007986 */ /* 0x000fe2000c101904 */
[----:B------:R-:W-:Y:S05]  /*0990*/  EXIT ;  /* 0x000000000000794d */ /* 0x000fea0003800000 */
.L_x_6:
[----:B------:R-:W0:Y:S01]  /*09a0*/  LDC.64 R8, c[0x0][0x3b8] ;  /* 0x0000ee00ff087b82 */ /* 0x000e220000000a00 */
[----:B------:R-:W-:-:S07]  /*09b0*/  IMAD R7, R5, R6, R2 ;  /* 0x0000000605077224 */ /* 0x000fce00078e0202 */
[----:B------:R-:W1:Y:S01]  /*09c0*/  LDC.64 R10, c[0x0][0x3c8] ;  /* 0x0000f200ff0a7b82 */ /* 0x000e620000000a00 */
[----:B0-----:R-:W-:-:S07]  /*09d0*/  IMAD.WIDE.U32 R6, R7, 0x4, R8 ;  /* 0x0000000407067825 */ /* 0x001fce00078e0008 */
[----:B------:R-:W0:Y:S01]  /*09e0*/  LDC.64 R8, c[0x0][0x3c0] ;  /* 0x0000f000ff087b82 */ /* 0x000e220000000a00 */
[----:B------:R-:W-:Y:S04]  /*09f0*/  STG.E desc[UR4][R6.64], RZ ;  /* 0x000000ff06007986 */ /* 0x000fe8000c101904 */
[----:B-1----:R-:W2:Y:S02]  /*0a00*/  LDG.E R10, desc[UR4][R10.64] ;  /* 0x000000040a0a7981 */ /* 0x002ea4000c1e1900 */
[----:B--2---:R-:W-:-:S04]  /*0a10*/  IMAD R3, R5, R10, R2 ;  /* 0x0000000a05037224 */ /* 0x004fc800078e0202 */
[----:B0-----:R-:W-:-:S05]  /*0a20*/  IMAD.WIDE.U32 R2, R3, 0x4, R8 ;  /* 0x0000000403027825 */ /* 0x001fca00078e0008 */
[----:B------:R-:W-:Y:S01]  /*0a30*/  STG.E desc[UR4][R2.64], RZ ;  /* 0x000000ff02007986 */ /* 0x000fe2000c101904 */
[----:B------:R-:W-:Y:S05]  /*0a40*/  EXIT ;  /* 0x000000000000794d */ /* 0x000fea0003800000 */
        .weak           $__internal_0_$__cuda_sm3x_div_rn_noftz_f32_slowpath
        .type           $__internal_0_$__cuda_sm3x_div_rn_noftz_f32_slowpath,@function
        .size           $__internal_0_$__cuda_sm3x_div_rn_noftz_f32_slowpath,(.L_x_21 - $__internal_0_$__cuda_sm3x_div_rn_noftz_f32_slowpath)
$__internal_0_$__cuda_sm3x_div_rn_noftz_f32_slowpath:
[----:B------:R-:W-:Y:S01]  /*0a50*/  SHF.R.U32.HI R9, RZ, 0x17, R3 ;  /* 0x00000017ff097819 */ /* 0x000fe20000011603 */
[----:B------:R-:W-:Y:S01]  /*0a60*/  BSSY.RECONVERGENT B1, `(.L_x_9) ;  /* 0x0000063000017945 */ /* 0x000fe20003800200 */
[----:B------:R-:W-:Y:S02]  /*0a70*/  SHF.R.U32.HI R11, RZ, 0x17, R0 ;  /* 0x00000017ff0b7819 */ /* 0x000fe40000011600 */
[----:B------:R-:W-:Y:S02]  /*0a80*/  LOP3.LUT R9, R9, 0xff, RZ, 0xc0, !PT ;  /* 0x000000ff09097812 */ /* 0x000fe400078ec0ff */
[----:B------:R-:W-:Y:S02]  /*0a90*/  LOP3.LUT R16, R11, 0xff, RZ, 0xc0, !PT ;  /* 0x000000ff0b107812 */ /* 0x000fe400078ec0ff */
[----:B------:R-:W-:Y:S02]  /*0aa0*/  IADD3 R17, PT, PT, R9, -0x1, RZ ;  /* 0xffffffff09117810 */ /* 0x000fe40007ffe0ff */
[----:B------:R-:W-:-:S02]  /*0ab0*/  IADD3 R14, PT, PT, R16, -0x1, RZ ;  /* 0xffffffff100e7810 */ /* 0x000fc40007ffe0ff */
[----:B------:R-:W-:Y:S02]  /*0ac0*/  ISETP.GT.U32.AND P0, PT, R17, 0xfd, PT ;  /* 0x000000fd1100780c */ /* 0x000fe40003f04070 */
[----:B------:R-:W-:Y:S02]  /*0ad0*/  MOV R15, R3 ;  /* 0x00000003000f7202 */ /* 0x000fe40000000f00 */
[----:B------:R-:W-:-:S13]  /*0ae0*/  ISETP.GT.U32.OR P0, PT, R14, 0xfd, P0 ;  /* 0x000000fd0e00780c */ /* 0x000fda0000704470 */
[----:B------:R-:W-:Y:S01]  /*0af0*/  @!P0 IMAD.MOV.U32 R11, RZ, RZ, RZ ;  /* 0x000000ffff0b8224 */ /* 0x000fe200078e00ff */
[----:B------:R-:W-:Y:S06]  /*0b00*/  @!P0 BRA `(.L_x_10) ;  /* 0x00000000005c8947 */ /* 0x000fec0003800000 */
[----:B------:R-:W-:Y:S02]  /*0b10*/  FSETP.GTU.FTZ.AND P0, PT, |R0|, +INF , PT ;  /* 0x7f8000000000780b */ /* 0x000fe40003f1c200 */
[----:B------:R-:W-:-:S04]  /*0b20*/  FSETP.GTU.FTZ.AND P1, PT, |R3|, +INF , PT ;  /* 0x7f8000000300780b */ /* 0x000fc80003f3c200 */
[----:B------:R-:W-:-:S13]  /*0b30*/  PLOP3.LUT P0, PT, P0, P1, PT, 0xf8, 0x8f ;  /* 0x00000000008f781c */ /* 0x000fda0000703f70 */
[----:B------:R-:W-:Y:S05]  /*0b40*/  @P0 BRA `(.L_x_11) ;  /* 0x00000004004c0947 */ /* 0x000fea0003800000 */
[----:B------:R-:W-:-:S13]  /*0b50*/  LOP3.LUT P0, RZ, R15, 0x7fffffff, R0, 0xc8, !PT ;  /* 0x7fffffff0fff7812 */ /* 0x000fda000780c800 */
[----:B------:R-:W-:Y:S05]  /*0b60*/  @!P0 BRA `(.L_x_12) ;  /* 0x00000004003c8947 */ /* 0x000fea0003800000 */
[C---:B------:R-:W-:Y:S02]  /*0b70*/  FSETP.NEU.FTZ.AND P2, PT, |R0|.reuse, +INF , PT ;  /* 0x7f8000000000780b */ /* 0x040fe40003f5d200 */
[----:B------:R-:W-:Y:S02]  /*0b80*/  FSETP.NEU.FTZ.AND P1, PT, |R3|, +INF , PT ;  /* 0x7f8000000300780b */ /* 0x000fe40003f3d200 */
[----:B------:R-:W-:-:S11]  /*0b90*/  FSETP.NEU.FTZ.AND P0, PT, |R0|, +INF , PT ;  /* 0x7f8000000000780b */ /* 0x000fd60003f1d200 */
[----:B------:R-:W-:Y:S05]  /*0ba0*/  @!P1 BRA !P2, `(.L_x_12) ;  /* 0x00000004002c9947 */ /* 0x000fea0005000000 */
[----:B------:R-:W-:-:S04]  /*0bb0*/  LOP3.LUT P2, RZ, R0, 0x7fffffff, RZ, 0xc0, !PT ;  /* 0x7fffffff00ff7812 */ /* 0x000fc8000784c0ff */
[----:B------:R-:W-:-:S13]  /*0bc0*/  PLOP3.LUT P1, PT, P1, P2, PT, 0x2f, 0xf2 ;  /* 0x0000000000f2781c */ /* 0x000fda0000f24577 */
[----:B------:R-:W-:Y:S05]  /*0bd0*/  @P1 BRA `(.L_x_13) ;  /* 0x0000000400181947 */ /* 0x000fea0003800000 */
[----:B------:R-:W-:-:S04]  /*0be0*/  LOP3.LUT P1, RZ, R15, 0x7fffffff, RZ, 0xc0, !PT ;  /* 0x7fffffff0fff7812 */ /* 0x000fc8000782c0ff */
[----:B------:R-:W-:-:S13]  /*0bf0*/  PLOP3.LUT P0, PT, P0, P1, PT, 0x2f, 0xf2 ;  /* 0x0000000000f2781c */ /* 0x000fda0000702577 */
[----:B------:R-:W-:Y:S05]  /*0c00*/  @P0 BRA `(.L_x_14) ;  /* 0x0000000400000947 */ /* 0x000fea0003800000 */
[----:B------:R-:W-:Y:S02]  /*0c10*/  ISETP.GE.AND P0, PT, R14, RZ, PT ;  /* 0x000000ff0e00720c */ /* 0x000fe40003f06270 */
[----:B------:R-:W-:-:S11]  /*0c20*/  ISETP.GE.AND P1, PT, R17, RZ, PT ;  /* 0x000000ff1100720c */ /* 0x000fd60003f26270 */
[----:B------:R-:W-:Y:S01]  /*0c30*/  @P0 MOV R11, RZ ;  /* 0x000000ff000b0202 */ /* 0x000fe20000000f00 */
[----:B------:R-:W-:Y:S01]  /*0c40*/  @!P0 FFMA R0, R0, 1.84467440737095516160e+19, RZ ;  /* 0x5f80000000008823 */ /* 0x000fe200000000ff */
[----:B------:R-:W-:Y:S01]  /*0c50*/  @!P0 MOV R11, 0xffffffc0 ;  /* 0xffffffc0000b8802 */ /* 0x000fe20000000f00 */
[----:B------:R-:W-:-:S03]  /*0c60*/  @!P1 FFMA R15, R3, 1.84467440737095516160e+19, RZ ;  /* 0x5f800000030f9823 */ /* 0x000fc600000000ff */
[----:B------:R-:W-:-:S07]  /*0c70*/  @!P1 IADD3 R11, PT, PT, R11, 0x40, RZ ;  /* 0x000000400b0b9810 */ /* 0x000fce0007ffe0ff */
.L_x_10:
[----:B------:R-:W-:Y:S01]  /*0c80*/  LEA R14, R9, 0xc0800000, 0x17 ;  /* 0xc0800000090e7811 */ /* 0x000fe200078eb8ff */
[----:B------:R-:W-:Y:S01]  /*0c90*/  BSSY.RECONVERGENT B2, `(.L_x_15) ;  /* 0x0000036000027945 */ /* 0x000fe20003800200 */
[----:B------:R-:W-:-:S03]  /*0ca0*/  IADD3 R16, PT, PT, R16, -0x7f, RZ ;  /* 0xffffff8110107810 */ /* 0x000fc60007ffe0ff */
[----:B------:R-:W-:Y:S02]  /*0cb0*/  IMAD.IADD R17, R15, 0x1, -R14 ;  /* 0x000000010f117824 */ /* 0x000fe400078e0a0e */
[C---:B------:R-:W-:Y:S01]  /*0cc0*/  IMAD R0, R16.reuse, -0x800000, R0 ;  /* 0xff80000010007824 */ /* 0x040fe200078e0200 */
[----:B------:R-:W-:Y:S01]  /*0cd0*/  IADD3 R16, PT, PT, R16, 0x7f, -R9 ;  /* 0x0000007f10107810 */ /* 0x000fe20007ffe809 */
[----:B------:R-:W0:Y:S01]  /*0ce0*/  MUFU.RCP R15, R17 ;  /* 0x00000011000f7308 */ /* 0x000e220000001000 */
[----:B------:R-:W-:Y:S02]  /*0cf0*/  FADD.FTZ R19, -R17, -RZ ;  /* 0x800000ff11137221 */ /* 0x000fe40000010100 */
[----:B------:R-:W-:Y:S02]  /*0d00*/  IADD3 R16, PT, PT, R16, R11, RZ ;  /* 0x0000000b10107210 */ /* 0x000fe40007ffe0ff */
[----:B0-----:R-:W-:-:S04]  /*0d10*/  FFMA R14, R15, R19, 1 ;  /* 0x3f8000000f0e7423 */ /* 0x001fc80000000013 */
[----:B------:R-:W-:-:S04]  /*0d20*/  FFMA R15, R15, R14, R15 ;  /* 0x0000000e0f0f7223 */ /* 0x000fc8000000000f */
[----:B------:R-:W-:-:S04]  /*0d30*/  FFMA R14, R0, R15, RZ ;  /* 0x0000000f000e7223 */ /* 0x000fc800000000ff */
[----:B------:R-:W-:-:S04]  /*0d40*/  FFMA R18, R19, R14, R0 ;  /* 0x0000000e13127223 */ /* 0x000fc80000000000 */
[----:B------:R-:W-:-:S04]  /*0d50*/  FFMA R14, R15, R18, R14 ;  /* 0x000000120f0e7223 */ /* 0x000fc8000000000e */
[----:B------:R-:W-:-:S04]  /*0d60*/  FFMA R19, R19, R14, R0 ;  /* 0x0000000e13137223 */ /* 0x000fc80000000000 */
[----:B------:R-:W-:-:S05]  /*0d70*/  FFMA R0, R15, R19, R14 ;  /* 0x000000130f007223 */ /* 0x000fca000000000e */
[----:B------:R-:W-:-:S04]  /*0d80*/  SHF.R.U32.HI R9, RZ, 0x17, R0 ;  /* 0x00000017ff097819 */ /* 0x000fc80000011600 */
[----:B------:R-:W-:-:S04]  /*0d90*/  LOP3.LUT R9, R9, 0xff, RZ, 0xc0, !PT ;  /* 0x000000ff09097812 */ /* 0x000fc800078ec0ff */
[----:B------:R-:W-:-:S04]  /*0da0*/  IADD3 R17, PT, PT, R9, R16, RZ ;  /* 0x0000001009117210 */ /* 0x000fc80007ffe0ff */
[----:B------:R-:W-:-:S04]  /*0db0*/  IADD3 R9, PT, PT, R17, -0x1, RZ ;  /* 0xffffffff11097810 */ /* 0x000fc80007ffe0ff */
[----:B------:R-:W-:-:S13]  /*0dc0*/  ISETP.GE.U32.AND P0, PT, R9, 0xfe, PT ;  /* 0x000000fe0900780c */ /* 0x000fda0003f06070 */
[----:B------:R-:W-:Y:S05]  /*0dd0*/  @!P0 BRA `(.L_x_16) ;  /* 0x0000000000808947 */ /* 0x000fea0003800000 */
[----:B------:R-:W-:-:S13]  /*0de0*/  ISETP.GT.AND P0, PT, R17, 0xfe, PT ;  /* 0x000000fe1100780c */ /* 0x000fda0003f04270 */
[----:B------:R-:W-:Y:S05]  /*0df0*/  @P0 BRA `(.L_x_17) ;  /* 0x00000000006c0947 */ /* 0x000fea0003800000 */
[----:B------:R-:W-:-:S13]  /*0e00*/  ISETP.GE.AND P0, PT, R17, 0x1, PT ;  /* 0x000000011100780c */ /* 0x000fda0003f06270 */
[----:B------:R-:W-:Y:S05]  /*0e10*/  @P0 BRA `(.L_x_18) ;  /* 0x0000000000740947 */ /* 0x000fea0003800000 */
[----:B------:R-:W-:Y:S02]  /*0e20*/  ISETP.GE.AND P0, PT, R17, -0x18, PT ;  /* 0xffffffe81100780c */ /* 0x000fe40003f06270 */
[----:B------:R-:W-:-:S11]  /*0e30*/  LOP3.LUT R0, R0, 0x80000000, RZ, 0xc0, !PT ;  /* 0x8000000000007812 */ /* 0x000fd600078ec0ff */
[----:B------:R-:W-:Y:S05]  /*0e40*/  @!P0 BRA `(.L_x_18) ;  /* 0x0000000000688947 */ /* 0x000fea0003800000 */
[-CC-:B------:R-:W-:Y:S01]  /*0e50*/  FFMA.RZ R9, R15, R19.reuse, R14.reuse ;  /* 0x000000130f097223 */ /* 0x180fe2000000c00e */
[C---:B------:R-:W-:Y:S01]  /*0e60*/  VIADD R16, R17.reuse, 0x20 ;  /* 0x0000002011107836 */ /* 0x040fe20000000000 */
[C---:B------:R-:W-:Y:S02]  /*0e70*/  ISETP.NE.AND P2, PT, R17.reuse, RZ, PT ;  /* 0x000000ff1100720c */ /* 0x040fe40003f45270 */
[----:B------:R-:W-:Y:S02]  /*0e80*/  ISETP.NE.AND P1, PT, R17, RZ, PT ;  /* 0x000000ff1100720c */ /* 0x000fe40003f25270 */
[----:B------:R-:W-:Y:S01]  /*0e90*/  LOP3.LUT R11, R9, 0x7fffff, RZ, 0xc0, !PT ;  /* 0x007fffff090b7812 */ /* 0x000fe200078ec0ff */
[CCC-:B------:R-:W-:Y:S01]  /*0ea0*/  FFMA.RP R9, R15.reuse, R19.reuse, R14.reuse ;  /* 0x000000130f097223 */ /* 0x1c0fe2000000800e */
[----:B------:R-:W-:Y:S01]  /*0eb0*/  FFMA.RM R14, R15, R19, R14 ;  /* 0x000000130f0e7223 */ /* 0x000fe2000000400e */
[----:B------:R-:W-:Y:S02]  /*0ec0*/  IADD3 R15, PT, PT, -R17, RZ, RZ ;  /* 0x000000ff110f7210 */ /* 0x000fe40007ffe1ff */
[----:B------:R-:W-:-:S02]  /*0ed0*/  LOP3.LUT R11, R11, 0x800000, RZ, 0xfc, !PT ;  /* 0x008000000b0b7812 */ /* 0x000fc400078efcff */
[----:B------:R-:W-:Y:S02]  /*0ee0*/  FSETP.NEU.FTZ.AND P0, PT, R9, R14, PT ;  /* 0x0000000e0900720b */ /* 0x000fe40003f1d000 */
[----:B------:R-:W-:Y:S02]  /*0ef0*/  SHF.L.U32 R16, R11, R16, RZ ;  /* 0x000000100b107219 */ /* 0x000fe400000006ff */
[----:B------:R-:W-:Y:S02]  /*0f00*/  SEL R14, R15, RZ, P2 ;  /* 0x000000ff0f0e7207 */ /* 0x000fe40001000000 */
[----:B------:R-:W-:Y:S02]  /*0f10*/  ISETP.NE.AND P1, PT, R16, RZ, P1 ;  /* 0x000000ff1000720c */ /* 0x000fe40000f25270 */
[----:B------:R-:W-:Y:S02]  /*0f20*/  SHF.R.U32.HI R14, RZ, R14, R11 ;  /* 0x0000000eff0e7219 */ /* 0x000fe4000001160b */
[----:B------:R-:W-:-:S02]  /*0f30*/  PLOP3.LUT P0, PT, P0, P1, PT, 0xf8, 0x8f ;  /* 0x00000000008f781c */ /* 0x000fc40000703f70 */
[----:B------:R-:W-:Y:S02]  /*0f40*/  SHF.R.U32.HI R16, RZ, 0x1, R14 ;  /* 0x00000001ff107819 */ /* 0x000fe4000001160e */
[----:B------:R-:W-:-:S04]  /*0f50*/  SEL R9, RZ, 0x1, !P0 ;  /* 0x00000001ff097807 */ /* 0x000fc80004000000 */
[----:B------:R-:W-:-:S04]  /*0f60*/  LOP3.LUT R9, R9, 0x1, R16, 0xf8, !PT ;  /* 0x0000000109097812 */ /* 0x000fc800078ef810 */
[----:B------:R-:W-:-:S04]  /*0f70*/  LOP3.LUT R9, R9, R14, RZ, 0xc0, !PT ;  /* 0x0000000e09097212 */ /* 0x000fc800078ec0ff */
[----:B------:R-:W-:-:S04]  /*0f80*/  IADD3 R9, PT, PT, R16, R9, RZ ;  /* 0x0000000910097210 */ /* 0x000fc80007ffe0ff */
[----:B------:R-:W-:Y:S01]  /*0f90*/  LOP3.LUT R0, R9, R0, RZ, 0xfc, !PT ;  /* 0x0000000009007212 */ /* 0x000fe200078efcff */
[----:B------:R-:W-:Y:S06]  /*0fa0*/  BRA `(.L_x_18) ;  /* 0x0000000000107947 */ /* 0x000fec0003800000 */
.L_x_17:
[----:B------:R-:W-:-:S04]  /*0fb0*/  LOP3.LUT R0, R0, 0x80000000, RZ, 0xc0, !PT ;  /* 0x8000000000007812 */ /* 0x000fc800078ec0ff */
[----:B------:R-:W-:Y:S01]  /*0fc0*/  LOP3.LUT R0, R0, 0x7f800000, RZ, 0xfc, !PT ;  /* 0x7f80000000007812 */ /* 0x000fe200078efcff */
[----:B------:R-:W-:Y:S06]  /*0fd0*/  BRA `(.L_x_18) ;  /* 0x0000000000047947 */ /* 0x000fec0003800000 */
.L_x_16:
[----:B------:R-:W-:-:S07]  /*0fe0*/  LEA R0, R16, R0, 0x17 ;  /* 0x0000000010007211 */ /* 0x000fce00078eb8ff */
.L_x_18:
[----:B------:R-:W-:Y:S05]  /*0ff0*/  BSYNC.RECONVERGENT B2 ;  /* 0x0000000000027941 */ /* 0x000fea0003800200 */
.L_x_15:
[----:B------:R-:W-:Y:S05]  /*1000*/  BRA `(.L_x_19) ;  /* 0x0000000000207947 */ /* 0x000fea0003800000 */
.L_x_14:
[----:B------:R-:W-:-:S04]  /*1010*/  LOP3.LUT R0, R15, 0x80000000, R0, 0x48, !PT ;  /* 0x800000000f007812 */ /* 0x000fc800078e4800 */
[----:B------:R-:W-:Y:S01]  /*1020*/  LOP3.LUT R0, R0, 0x7f800000, RZ, 0xfc, !PT ;  /* 0x7f80000000007812 */ /* 0x000fe200078efcff */
[----:B------:R-:W-:Y:S06]  /*1030*/  BRA `(.L_x_19) ;  /* 0x0000000000147947 */ /* 0x000fec0003800000 */
.L_x_13:
[----:B------:R-:W-:Y:S01]  /*1040*/  LOP3.LUT R0, R15, 0x80000000, R0, 0x48, !PT ;  /* 0x800000000f007812 */ /* 0x000fe200078e4800 */
[----:B------:R-:W-:Y:S06]  /*1050*/  BRA `(.L_x_19) ;  /* 0x00000000000c7947 */ /* 0x000fec0003800000 */
.L_x_12:
[----:B------:R-:W0:Y:S01]  /*1060*/  MUFU.RSQ R0, -QNAN ;  /* 0xffc0000000007908 */ /* 0x000e220000001400 */
[----:B------:R-:W-:Y:S05]  /*1070*/  BRA `(.L_x_19) ;  /* 0x0000000000047947 */ /* 0x000fea0003800000 */
.L_x_11:
[----:B------:R-:W-:-:S07]  /*1080*/  FADD.FTZ R0, R0, R3 ;  /* 0x0000000300007221 */ /* 0x000fce0000010000 */
.L_x_19:
[----:B------:R-:W-:Y:S05]  /*1090*/  BSYNC.RECONVERGENT B1 ;  /* 0x0000000000017941 */ /* 0x000fea0003800200 */
.L_x_9:
[----:B------:R-:W-:-:S04]  /*10a0*/  HFMA2 R9, -RZ, RZ, 0, 0 ;  /* 0x00000000ff097431 */ /* 0x000fc800000001ff */
[----:B0-----:R-:W-:Y:S05]  /*10b0*/  RET.REL.NODEC R8 `(baryKernel) ;  /* 0xffffffec08d07950 */ /* 0x001fea0003c3ffff */
.L_x_20:
[----:B------:R-:W-:-:S00]  /*10c0*/  BRA `(.L_x_20) ;  /* 0xfffffffc00fc7947 */ /* 0x000fc0000383ffff */
[----:B------:R-:W-:-:S00]  /*10d0*/  NOP ;  /* 0x0000000000007918 */ /* 0x000fc00000000000 */
        /* <DEDUP_REMOVED lines=10> */
.L_x_21:


//--------------------- .nv.shared.reserved.0     --------------------------
	.section	.nv.shared.reserved.0,"aw",@nobits
	.weak		__nv_reservedSMEM_offset_0_alias
	.size		__nv_reservedSMEM_offset_0_alias, 0, 64
	.other		__nv_reservedSMEM_offset_0_alias,@"STO_CUDA_RESERVED_SHARED STV_DEFAULT"
__nv_reservedSMEM_offset_0_alias:
	.zero		0
	.zero		64


//--------------------- .nv.constant0.baryKernel  --------------------------
	.section	.nv.constant0.baryKernel,"a",@progbits
	.sectionflags	@""
	.align	4
.nv.constant0.baryKernel:
	.zero		984


//--------------------- SYMBOLS --------------------------

	.type		.nv.reservedSmem.offset0,@object
	.size		.nv.reservedSmem.offset0,0x4
